//
// Generated by NVIDIA NVVM Compiler
//
// Compiler Build ID: CL-36424714
// Cuda compilation tools, release 13.0, V13.0.88
// Based on NVVM 20.0.0
//

.version 9.0
.target sm_100
.address_size 64

	// .globl	_Z12matmulKernelPfS_S_i

.visible .entry _Z12matmulKernelPfS_S_i(
	.param .u64 .ptr .align 1 _Z12matmulKernelPfS_S_i_param_0,
	.param .u64 .ptr .align 1 _Z12matmulKernelPfS_S_i_param_1,
	.param .u64 .ptr .align 1 _Z12matmulKernelPfS_S_i_param_2,
	.param .u32 _Z12matmulKernelPfS_S_i_param_3
)
{
	.reg .pred 	%p<10>;
	.reg .b32 	%r<42>;
	.reg .b32 	%f<67>;
	.reg .b64 	%rd<67>;

	ld.param.u64 	%rd14, [_Z12matmulKernelPfS_S_i_param_0];
	ld.param.u64 	%rd15, [_Z12matmulKernelPfS_S_i_param_1];
	ld.param.u32 	%r19, [_Z12matmulKernelPfS_S_i_param_3];
	cvta.to.global.u64 	%rd1, %rd15;
	cvta.to.global.u64 	%rd2, %rd14;
	mov.u32 	%r20, %ctaid.x;
	mov.u32 	%r21, %ntid.x;
	mov.u32 	%r22, %tid.x;
	mad.lo.s32 	%r1, %r20, %r21, %r22;
	mov.u32 	%r23, %ctaid.y;
	mov.u32 	%r24, %ntid.y;
	mov.u32 	%r25, %tid.y;
	mad.lo.s32 	%r26, %r23, %r24, %r25;
	max.s32 	%r27, %r1, %r26;
	setp.ge.s32 	%p1, %r27, %r19;
	@%p1 bra 	$L__BB0_13;
	mul.lo.s32 	%r3, %r19, %r26;
	and.b32  	%r4, %r19, 7;
	setp.lt.u32 	%p2, %r19, 8;
	mov.f32 	%f66, 0f00000000;
	mov.b32 	%r40, 0;
	@%p2 bra 	$L__BB0_4;
	and.b32  	%r40, %r19, 2147483640;
	neg.s32 	%r38, %r40;
	mul.wide.s32 	%rd16, %r19, 4;
	add.s64 	%rd3, %rd1, %rd16;
	shl.b32 	%r7, %r19, 3;
	mul.wide.s32 	%rd17, %r19, 8;
	add.s64 	%rd4, %rd1, %rd17;
	mul.wide.s32 	%rd18, %r19, 12;
	add.s64 	%rd5, %rd1, %rd18;
	mul.wide.s32 	%rd19, %r19, 16;
	add.s64 	%rd6, %rd1, %rd19;
	mul.wide.s32 	%rd20, %r19, 20;
	add.s64 	%rd7, %rd1, %rd20;
	mul.wide.s32 	%rd21, %r19, 24;
	add.s64 	%rd8, %rd1, %rd21;
	mul.wide.s32 	%rd22, %r19, 28;
	add.s64 	%rd9, %rd1, %rd22;
	mul.wide.u32 	%rd23, %r3, 4;
	add.s64 	%rd24, %rd23, %rd2;
	add.s64 	%rd66, %rd24, 16;
	mov.f32 	%f66, 0f00000000;
	mov.u32 	%r37, %r1;
$L__BB0_3:
	.pragma "nounroll";
	mul.wide.s32 	%rd25, %r37, 4;
	add.s64 	%rd26, %rd3, %rd25;
	add.s64 	%rd27, %rd4, %rd25;
	add.s64 	%rd28, %rd5, %rd25;
	add.s64 	%rd29, %rd6, %rd25;
	add.s64 	%rd30, %rd7, %rd25;
	add.s64 	%rd31, %rd8, %rd25;
	add.s64 	%rd32, %rd9, %rd25;
	add.s64 	%rd33, %rd1, %rd25;
	ld.global.f32 	%f16, [%rd66+-16];
	ld.global.f32 	%f17, [%rd33];
	fma.rn.f32 	%f18, %f16, %f17, %f66;
	ld.global.f32 	%f19, [%rd66+-12];
	ld.global.f32 	%f20, [%rd26];
	fma.rn.f32 	%f21, %f19, %f20, %f18;
	ld.global.f32 	%f22, [%rd66+-8];
	ld.global.f32 	%f23, [%rd27];
	fma.rn.f32 	%f24, %f22, %f23, %f21;
	ld.global.f32 	%f25, [%rd66+-4];
	ld.global.f32 	%f26, [%rd28];
	fma.rn.f32 	%f27, %f25, %f26, %f24;
	ld.global.f32 	%f28, [%rd66];
	ld.global.f32 	%f29, [%rd29];
	fma.rn.f32 	%f30, %f28, %f29, %f27;
	ld.global.f32 	%f31, [%rd66+4];
	ld.global.f32 	%f32, [%rd30];
	fma.rn.f32 	%f33, %f31, %f32, %f30;
	ld.global.f32 	%f34, [%rd66+8];
	ld.global.f32 	%f35, [%rd31];
	fma.rn.f32 	%f36, %f34, %f35, %f33;
	ld.global.f32 	%f37, [%rd66+12];
	ld.global.f32 	%f38, [%rd32];
	fma.rn.f32 	%f66, %f37, %f38, %f36;
	add.s32 	%r38, %r38, 8;
	add.s32 	%r37, %r37, %r7;
	add.s64 	%rd66, %rd66, 32;
	setp.ne.s32 	%p3, %r38, 0;
	@%p3 bra 	$L__BB0_3;
$L__BB0_4:
	setp.eq.s32 	%p4, %r4, 0;
	@%p4 bra 	$L__BB0_12;
	and.b32  	%r13, %r19, 3;
	setp.lt.u32 	%p5, %r4, 4;
	@%p5 bra 	$L__BB0_7;
	add.s32 	%r29, %r40, %r3;
	mul.wide.u32 	%rd34, %r29, 4;
	add.s64 	%rd35, %rd2, %rd34;
	ld.global.f32 	%f40, [%rd35];
	mad.lo.s32 	%r30, %r40, %r19, %r1;
	mul.wide.s32 	%rd36, %r30, 4;
	add.s64 	%rd37, %rd1, %rd36;
	ld.global.f32 	%f41, [%rd37];
	fma.rn.f32 	%f42, %f40, %f41, %f66;
	cvt.u64.u32 	%rd38, %r3;
	cvt.u64.u32 	%rd39, %r40;
	add.s64 	%rd40, %rd39, %rd38;
	shl.b64 	%rd41, %rd40, 2;
	add.s64 	%rd42, %rd2, %rd41;
	ld.global.f32 	%f43, [%rd42+4];
	mul.wide.s32 	%rd43, %r19, 4;
	add.s64 	%rd44, %rd37, %rd43;
	ld.global.f32 	%f44, [%rd44];
	fma.rn.f32 	%f45, %f43, %f44, %f42;
	ld.global.f32 	%f46, [%rd42+8];
	add.s64 	%rd45, %rd44, %rd43;
	ld.global.f32 	%f47, [%rd45];
	fma.rn.f32 	%f48, %f46, %f47, %f45;
	ld.global.f32 	%f49, [%rd42+12];
	add.s64 	%rd46, %rd45, %rd43;
	ld.global.f32 	%f50, [%rd46];
	fma.rn.f32 	%f66, %f49, %f50, %f48;
	add.s32 	%r40, %r40, 4;
$L__BB0_7:
	setp.eq.s32 	%p6, %r13, 0;
	@%p6 bra 	$L__BB0_12;
	setp.eq.s32 	%p7, %r13, 1;
	@%p7 bra 	$L__BB0_10;
	add.s32 	%r31, %r40, %r3;
	mul.wide.u32 	%rd47, %r31, 4;
	add.s64 	%rd48, %rd2, %rd47;
	ld.global.f32 	%f52, [%rd48];
	mad.lo.s32 	%r32, %r40, %r19, %r1;
	mul.wide.s32 	%rd49, %r32, 4;
	add.s64 	%rd50, %rd1, %rd49;
	ld.global.f32 	%f53, [%rd50];
	fma.rn.f32 	%f54, %f52, %f53, %f66;
	cvt.u64.u32 	%rd51, %r3;
	cvt.u64.u32 	%rd52, %r40;
	add.s64 	%rd53, %rd52, %rd51;
	shl.b64 	%rd54, %rd53, 2;
	add.s64 	%rd55, %rd2, %rd54;
	ld.global.f32 	%f55, [%rd55+4];
	mul.wide.s32 	%rd56, %r19, 4;
	add.s64 	%rd57, %rd50, %rd56;
	ld.global.f32 	%f56, [%rd57];
	fma.rn.f32 	%f66, %f55, %f56, %f54;
	add.s32 	%r40, %r40, 2;
$L__BB0_10:
	and.b32  	%r33, %r19, 1;
	setp.eq.b32 	%p8, %r33, 1;
	not.pred 	%p9, %p8;
	@%p9 bra 	$L__BB0_12;
	add.s32 	%r34, %r40, %r3;
	mul.wide.u32 	%rd58, %r34, 4;
	add.s64 	%rd59, %rd2, %rd58;
	ld.global.f32 	%f57, [%rd59];
	mad.lo.s32 	%r35, %r40, %r19, %r1;
	mul.wide.s32 	%rd60, %r35, 4;
	add.s64 	%rd61, %rd1, %rd60;
	ld.global.f32 	%f58, [%rd61];
	fma.rn.f32 	%f66, %f57, %f58, %f66;
$L__BB0_12:
	ld.param.u64 	%rd65, [_Z12matmulKernelPfS_S_i_param_2];
	add.s32 	%r36, %r3, %r1;
	cvta.to.global.u64 	%rd62, %rd65;
	mul.wide.s32 	%rd63, %r36, 4;
	add.s64 	%rd64, %rd62, %rd63;
	st.global.f32 	[%rd64], %f66;
$L__BB0_13:
	ret;

}


// ===== COMPILED SASS (sm_100) =====

	.target	sm_100

	.elftype	@"ET_EXEC"


//--------------------- .note.nv.tkinfo           --------------------------
	.section	.note.nv.tkinfo,"",@"SHT_NOTE"
	.sectionflags	@"SHF_NOTE_NV_TKINFO"
	.tkinfo
        /*0018*/ 	.word	0x00000002
        /*0030*/ 	.string	""
        /*0030*/ 	.string	"ptxas"
        /*0030*/ 	.string	"Cuda compilation tools, release 13.0, V13.0.88"
        /*0030*/ 	.string	"Build cuda_13.0.r13.0/compiler.36424714_0"
        /*0030*/ 	.string	"-arch sm_100 -m 64 "



//--------------------- .note.nv.cuinfo           --------------------------
	.section	.note.nv.cuinfo,"",@"SHT_NOTE"
	.sectionflags	@"SHF_NOTE_NV_CUINFO"
        /*0018*/ 	.short	0x0002
        /*001a*/ 	.short	0x0064
        /*001c*/ 	.short	0x0082
	.zero		2


//--------------------- .nv.info                  --------------------------
	.section	.nv.info,"",@"SHT_CUDA_INFO"
	.align	4


	//----- nvinfo : EIATTR_REGCOUNT
	.align		4
        /*0000*/ 	.byte	0x04, 0x2f
        /*0002*/ 	.short	(.L_1 - .L_0)
	.align		4
.L_0:
        /*0004*/ 	.word	index@(_Z12matmulKernelPfS_S_i)
        /*0008*/ 	.word	0x0000001e


	//----- nvinfo : EIATTR_FRAME_SIZE
	.align		4
.L_1:
        /*000c*/ 	.byte	0x04, 0x11
        /*000e*/ 	.short	(.L_3 - .L_2)
	.align		4
.L_2:
        /*0010*/ 	.word	index@(_Z12matmulKernelPfS_S_i)
        /*0014*/ 	.word	0x00000000


	//----- nvinfo : EIATTR_MIN_STACK_SIZE
	.align		4
.L_3:
        /*0018*/ 	.byte	0x04, 0x12
        /*001a*/ 	.short	(.L_5 - .L_4)
	.align		4
.L_4:
        /*001c*/ 	.word	index@(_Z12matmulKernelPfS_S_i)
        /*0020*/ 	.word	0x00000000
.L_5:


//--------------------- .nv.compat                --------------------------
	.section	.nv.compat,"",@"SHT_CUDA_COMPAT_INFO"
	.align	4
        /*0000*/ 	.byte	0x02, 0x09, 0x00, 0x00, 0x02, 0x02, 0x01, 0x00, 0x02, 0x05, 0x05, 0x00, 0x03, 0x07, 0x01, 0x01
        /*0010*/ 	.byte	0x02, 0x03, 0x00, 0x00, 0x02, 0x06, 0x01, 0x00, 0x04, 0x0b, 0x08, 0x00, 0x09, 0x00, 0x00, 0x00
        /*0020*/ 	.byte	0x00, 0x00, 0x00, 0x00


//--------------------- .nv.info._Z12matmulKernelPfS_S_i --------------------------
	.section	.nv.info._Z12matmulKernelPfS_S_i,"",@"SHT_CUDA_INFO"
	.sectionflags	@""
	.align	4


	//----- nvinfo : EIATTR_CUDA_API_VERSION
	.align		4
        /*0000*/ 	.byte	0x04, 0x37
        /*0002*/ 	.short	(.L_7 - .L_6)
.L_6:
        /*0004*/ 	.word	0x00000082


	//----- nvinfo : EIATTR_KPARAM_INFO
	.align		4
.L_7:
        /*0008*/ 	.byte	0x04, 0x17
        /*000a*/ 	.short	(.L_9 - .L_8)
.L_8:
        /*000c*/ 	.word	0x00000000
        /*0010*/ 	.short	0x0003
        /*0012*/ 	.short	0x0018
        /*0014*/ 	.byte	0x00, 0xf0, 0x11, 0x00


	//----- nvinfo : EIATTR_KPARAM_INFO
	.align		4
.L_9:
        /*0018*/ 	.byte	0x04, 0x17
        /*001a*/ 	.short	(.L_11 - .L_10)
.L_10:
        /*001c*/ 	.word	0x00000000
        /*0020*/ 	.short	0x0002
        /*0022*/ 	.short	0x0010
        /*0024*/ 	.byte	0x00, 0xf5, 0x21, 0x00


	//----- nvinfo : EIATTR_KPARAM_INFO
	.align		4
.L_11:
        /*0028*/ 	.byte	0x04, 0x17
        /*002a*/ 	.short	(.L_13 - .L_12)
.L_12:
        /*002c*/ 	.word	0x00000000
        /*0030*/ 	.short	0x0001
        /*0032*/ 	.short	0x0008
        /*0034*/ 	.byte	0x00, 0xf5, 0x21, 0x00


	//----- nvinfo : EIATTR_KPARAM_INFO
	.align		4
.L_13:
        /*0038*/ 	.byte	0x04, 0x17
        /*003a*/ 	.short	(.L_15 - .L_14)
.L_14:
        /*003c*/ 	.word	0x00000000
        /*0040*/ 	.short	0x0000
        /*0042*/ 	.short	0x0000
        /*0044*/ 	.byte	0x00, 0xf5, 0x21, 0x00


	//----- nvinfo : EIATTR_SPARSE_MMA_MASK
	.align		4
.L_15:
        /*0048*/ 	.byte	0x03, 0x50
        /*004a*/ 	.short	0x0000


	//----- nvinfo : EIATTR_MAXREG_COUNT
	.align		4
        /*004c*/ 	.byte	0x03, 0x1b
        /*004e*/ 	.short	0x00ff


	//----- nvinfo : EIATTR_MERCURY_ISA_VERSION
	.align		4
        /*0050*/ 	.byte	0x03, 0x5f
        /*0052*/ 	.short	0x0101


	//----- nvinfo : EIATTR_VRC_CTA_INIT_COUNT
	.align		4
        /*0054*/ 	.byte	0x02, 0x4a
	.zero		1
	.zero		1


	//----- nvinfo : EIATTR_EXIT_INSTR_OFFSETS
	.align		4
        /*0058*/ 	.byte	0x04, 0x1c
        /*005a*/ 	.short	(.L_17 - .L_16)


	//   ....[0]....
.L_16:
        /*005c*/ 	.word	0x000000c0


	//   ....[1]....
        /*0060*/ 	.word	0x00000a90


	//----- nvinfo : EIATTR_CBANK_PARAM_SIZE
	.align		4
.L_17:
        /*0064*/ 	.byte	0x03, 0x19
        /*0066*/ 	.short	0x001c


	//----- nvinfo : EIATTR_PARAM_CBANK
	.align		4
        /*0068*/ 	.byte	0x04, 0x0a
        /*006a*/ 	.short	(.L_19 - .L_18)
	.align		4
.L_18:
        /*006c*/ 	.word	index@(.nv.constant0._Z12matmulKernelPfS_S_i)
        /*0070*/ 	.short	0x0380
        /*0072*/ 	.short	0x001c


	//----- nvinfo : EIATTR_SW_WAR
	.align		4
.L_19:
        /*0074*/ 	.byte	0x04, 0x36
        /*0076*/ 	.short	(.L_21 - .L_20)
.L_20:
        /*0078*/ 	.word	0x00000008
.L_21:


//--------------------- .nv.callgraph             --------------------------
	.section	.nv.callgraph,"",@"SHT_CUDA_CALLGRAPH"
	.align	4
	.sectionentsize	8
	.align		4
        /*0000*/ 	.word	0x00000000
	.align		4
        /*0004*/ 	.word	0xffffffff
	.align		4
        /*0008*/ 	.word	0x00000000
	.align		4
        /*000c*/ 	.word	0xfffffffe
	.align		4
        /*0010*/ 	.word	0x00000000
	.align		4
        /*0014*/ 	.word	0xfffffffd
	.align		4
        /*0018*/ 	.word	0x00000000
	.align		4
        /*001c*/ 	.word	0xfffffffc


//--------------------- .text._Z12matmulKernelPfS_S_i --------------------------
	.section	.text._Z12matmulKernelPfS_S_i,"ax",@progbits
	.align	128
        .global         _Z12matmulKernelPfS_S_i
        .type           _Z12matmulKernelPfS_S_i,@function
        .size           _Z12matmulKernelPfS_S_i,(.L_x_5 - _Z12matmulKernelPfS_S_i)
        .other          _Z12matmulKernelPfS_S_i,@"STO_CUDA_ENTRY STV_DEFAULT"
_Z12matmulKernelPfS_S_i:
.text._Z12matmulKernelPfS_S_i:
[----:B------:R-:W-:Y:S01]  /*0000*/  LDC R1, c[0x0][0x37c] ;  /* 0x0000df00ff017b82 */ /* 0x000fe20000000800 */
[----:B------:R-:W0:Y:S07]  /*0010*/  S2R R3, SR_TID.X ;  /* 0x0000000000037919 */ /* 0x000e2e0000002100 */
[----:B------:R-:W0:Y:S01]  /*0020*/  LDC R0, c[0x0][0x360] ;  /* 0x0000d800ff007b82 */ /* 0x000e220000000800 */
[----:B------:R-:W1:Y:S01]  /*0030*/  LDCU UR20, c[0x0][0x398] ;  /* 0x00007300ff1477ac */ /* 0x000e620008000800 */
[----:B------:R-:W2:Y:S06]  /*0040*/  S2R R2, SR_TID.Y ;  /* 0x0000000000027919 */ /* 0x000eac0000002200 */
[----:B------:R-:W0:Y:S08]  /*0050*/  S2UR UR4, SR_CTAID.X ;  /* 0x00000000000479c3 */ /* 0x000e300000002500 */
[----:B------:R-:W2:Y:S08]  /*0060*/  S2UR UR5, SR_CTAID.Y ;  /* 0x00000000000579c3 */ /* 0x000eb00000002600 */
[----:B------:R-:W2:Y:S01]  /*0070*/  LDC R13, c[0x0][0x364] ;  /* 0x0000d900ff0d7b82 */ /* 0x000ea20000000800 */
[----:B0-----:R-:W-:-:S02]  /*0080*/  IMAD R0, R0, UR4, R3 ;  /* 0x0000000400007c24 */ /* 0x001fc4000f8e0203 */
[----:B--2---:R-:W-:-:S05]  /*0090*/  IMAD R13, R13, UR5, R2 ;  /* 0x000000050d0d7c24 */ /* 0x004fca000f8e0202 */
[----:B------:R-:W-:-:S04]  /*00a0*/  VIMNMX R2, PT, PT, R0, R13, !PT ;  /* 0x0000000d00027248 */ /* 0x000fc80007fe0100 */
[----:B-1----:R-:W-:-:S13]  /*00b0*/  ISETP.GE.AND P0, PT, R2, UR20, PT ;  /* 0x0000001402007c0c */ /* 0x002fda000bf06270 */
[----:B------:R-:W-:Y:S05]  /*00c0*/  @P0 EXIT ;  /* 0x000000000000094d */ /* 0x000fea0003800000 */
[----:B------:R-:W-:Y:S01]  /*00d0*/  UISETP.GE.U32.AND UP0, UPT, UR20, 0x8, UPT ;  /* 0x000000081400788c */ /* 0x000fe2000bf06070 */
[----:B------:R-:W-:Y:S02]  /*00e0*/  HFMA2 R12, -RZ, RZ, 0, 0 ;  /* 0x00000000ff0c7431 */ /* 0x000fe400000001ff */
[----:B------:R-:W-:Y:S01]  /*00f0*/  IMAD R13, R13, UR20, RZ ;  /* 0x000000140d0d7c24 */ /* 0x000fe2000f8e02ff */
[----:B------:R-:W-:Y:S01]  /*0100*/  UMOV UR4, URZ ;  /* 0x000000ff00047c82 */ /* 0x000fe20008000000 */
[----:B------:R-:W0:Y:S04]  /*0110*/  LDCU.64 UR18, c[0x0][0x358] ;  /* 0x00006b00ff1277ac */ /* 0x000e280008000a00 */
[----:B------:R-:W-:Y:S05]  /*0120*/  BRA.U !UP0, `(.L_x_0) ;  /* 0x0000000508047547 */ /* 0x000fea000b800000 */
[----:B------:R-:W1:Y:S01]  /*0130*/  LDCU.128 UR24, c[0x0][0x380] ;  /* 0x00007000ff1877ac */ /* 0x000e620008000c00 */
[----:B------:R-:W-:Y:S02]  /*0140*/  MOV R12, RZ ;  /* 0x000000ff000c7202 */ /* 0x000fe40000000f00 */
[----:B------:R-:W-:Y:S01]  /*0150*/  MOV R14, R0 ;  /* 0x00000000000e7202 */ /* 0x000fe20000000f00 */
[----:B------:R-:W-:-:S04]  /*0160*/  ULOP3.LUT UR4, UR20, 0x7ffffff8, URZ, 0xc0, !UPT ;  /* 0x7ffffff814047892 */ /* 0x000fc8000f8ec0ff */
[----:B------:R-:W-:Y:S01]  /*0170*/  UIADD3 UR5, UPT, UPT, -UR4, URZ, URZ ;  /* 0x000000ff04057290 */ /* 0x000fe2000fffe1ff */
[----:B-1----:R-:W-:Y:S01]  /*0180*/  MOV R2, UR24 ;  /* 0x0000001800027c02 */ /* 0x002fe20008000f00 */
[----:B------:R-:W-:Y:S01]  /*0190*/  UIMAD.WIDE UR6, UR20, 0x8, UR26 ;  /* 0x00000008140678a5 */ /* 0x000fe2000f8e021a */
[----:B------:R-:W-:Y:S01]  /*01a0*/  MOV R3, UR25 ;  /* 0x0000001900037c02 */ /* 0x000fe20008000f00 */
[----:B------:R-:W-:Y:S02]  /*01b0*/  UIMAD.WIDE UR8, UR20, 0xc, UR26 ;  /* 0x0000000c140878a5 */ /* 0x000fe4000f8e021a */
[----:B------:R-:W-:Y:S01]  /*01c0*/  UIMAD.WIDE UR10, UR20, 0x10, UR26 ;  /* 0x00000010140a78a5 */ /* 0x000fe2000f8e021a */
[----:B------:R-:W-:Y:S01]  /*01d0*/  IMAD.WIDE.U32 R2, R13, 0x4, R2 ;  /* 0x000000040d027825 */ /* 0x000fe200078e0002 */
[----:B------:R-:W-:Y:S02]  /*01e0*/  UIMAD.WIDE UR12, UR20, 0x14, UR26 ;  /* 0x00000014140c78a5 */ /* 0x000fe4000f8e021a */
[----:B------:R-:W-:Y:S01]  /*01f0*/  UIMAD.WIDE UR14, UR20, 0x18, UR26 ;  /* 0x00000018140e78a5 */ /* 0x000fe2000f8e021a */
[----:B------:R-:W-:Y:S01]  /*0200*/  IADD3 R2, P0, PT, R2, 0x10, RZ ;  /* 0x0000001002027810 */ /* 0x000fe20007f1e0ff */
[----:B------:R-:W-:-:S03]  /*0210*/  UIMAD.WIDE UR16, UR20, 0x1c, UR26 ;  /* 0x0000001c141078a5 */ /* 0x000fc6000f8e021a */
[----:B------:R-:W-:-:S09]  /*0220*/  IADD3.X R3, PT, PT, RZ, R3, RZ, P0, !PT ;  /* 0x00000003ff037210 */ /* 0x000fd200007fe4ff */
.L_x_1:
[----:B------:R-:W-:Y:S01]  /*0230*/  UIMAD.WIDE UR22, UR20, 0x4, UR26 ;  /* 0x00000004141678a5 */ /* 0x000fe2000f8e021a */
[----:B------:R-:W-:Y:S02]  /*0240*/  IMAD.MOV.U32 R23, RZ, RZ, 0x4 ;  /* 0x00000004ff177424 */ /* 0x000fe400078e00ff */
[----:B------:R-:W-:Y:S01]  /*0250*/  HFMA2 R11, -RZ, RZ, 0, 2.384185791015625e-07 ;  /* 0x00000004ff0b7431 */ /* 0x000fe200000001ff */
[----:B------:R-:W-:Y:S01]  /*0260*/  MOV R25, 0x4 ;  /* 0x0000000400197802 */ /* 0x000fe20000000f00 */
[----:B0-----:R-:W2:Y:S01]  /*0270*/  LDG.E R21, desc[UR18][R2.64+-0x10] ;  /* 0xfffff01202157981 */ /* 0x001ea2000c1e1900 */
[C---:B------:R-:W-:Y:S01]  /*0280*/  IMAD.WIDE R22, R14.reuse, R23, UR26 ;  /* 0x0000001a0e167e25 */ /* 0x040fe2000f8e0217 */
[----:B------:R-:W-:Y:S02]  /*0290*/  MOV R8, UR22 ;  /* 0x0000001600087c02 */ /* 0x000fe40008000f00 */
[----:B------:R-:W-:Y:S01]  /*02a0*/  MOV R9, UR23 ;  /* 0x0000001700097c02 */ /* 0x000fe20008000f00 */
[----:B------:R-:W3:Y:S02]  /*02b0*/  LDG.E R19, desc[UR18][R2.64+-0xc] ;  /* 0xfffff41202137981 */ /* 0x000ee4000c1e1900 */
[----:B------:R-:W-:-:S02]  /*02c0*/  IMAD.WIDE R8, R14, 0x4, R8 ;  /* 0x000000040e087825 */ /* 0x000fc400078e0208 */
[----:B------:R-:W2:Y:S01]  /*02d0*/  LDG.E R22, desc[UR18][R22.64] ;  /* 0x0000001216167981 */ /* 0x000ea2000c1e1900 */
[----:B------:R-:W-:Y:S01]  /*02e0*/  MOV R5, 0x4 ;  /* 0x0000000400057802 */ /* 0x000fe20000000f00 */
[C---:B------:R-:W-:Y:S02]  /*02f0*/  IMAD.WIDE R24, R14.reuse, R25, UR6 ;  /* 0x000000060e187e25 */ /* 0x040fe4000f8e0219 */
[----:B------:R0:W3:Y:S02]  /*0300*/  LDG.E R20, desc[UR18][R8.64] ;  /* 0x0000001208147981 */ /* 0x0000e4000c1e1900 */
[----:B------:R-:W-:Y:S02]  /*0310*/  IMAD.WIDE R10, R14, R11, UR8 ;  /* 0x000000080e0a7e25 */ /* 0x000fe4000f8e020b */
[----:B------:R-:W4:Y:S04]  /*0320*/  LDG.E R18, desc[UR18][R24.64] ;  /* 0x0000001218127981 */ /* 0x000f28000c1e1900 */
[----:B------:R-:W4:Y:S01]  /*0330*/  LDG.E R17, desc[UR18][R2.64+-0x8] ;  /* 0xfffff81202117981 */ /* 0x000f22000c1e1900 */
[----:B0-----:R-:W-:-:S02]  /*0340*/  HFMA2 R9, -RZ, RZ, 0, 2.384185791015625e-07 ;  /* 0x00000004ff097431 */ /* 0x001fc400000001ff */
[----:B------:R-:W-:Y:S01]  /*0350*/  IMAD.MOV.U32 R7, RZ, RZ, 0x4 ;  /* 0x00000004ff077424 */ /* 0x000fe200078e00ff */
[----:B------:R0:W5:Y:S01]  /*0360*/  LDG.E R16, desc[UR18][R10.64] ;  /* 0x000000120a107981 */ /* 0x000162000c1e1900 */
[----:B------:R-:W-:-:S03]  /*0370*/  IMAD.WIDE R4, R14, R5, UR10 ;  /* 0x0000000a0e047e25 */ /* 0x000fc6000f8e0205 */
[----:B------:R-:W5:Y:S01]  /*0380*/  LDG.E R15, desc[UR18][R2.64+-0x4] ;  /* 0xfffffc12020f7981 */ /* 0x000f62000c1e1900 */
[C---:B------:R-:W-:Y:S01]  /*0390*/  IMAD.WIDE R6, R14.reuse, R7, UR12 ;  /* 0x0000000c0e067e25 */ /* 0x040fe2000f8e0207 */
[----:B------:R-:W-:Y:S02]  /*03a0*/  MOV R27, 0x4 ;  /* 0x00000004001b7802 */ /* 0x000fe40000000f00 */
[----:B------:R1:W5:Y:S01]  /*03b0*/  LDG.E R4, desc[UR18][R4.64] ;  /* 0x0000001204047981 */ /* 0x000362000c1e1900 */
[----:B------:R-:W-:-:S03]  /*03c0*/  IMAD.WIDE R8, R14, R9, UR14 ;  /* 0x0000000e0e087e25 */ /* 0x000fc6000f8e0209 */
[----:B------:R-:W5:Y:S01]  /*03d0*/  LDG.E R23, desc[UR18][R2.64] ;  /* 0x0000001202177981 */ /* 0x000f62000c1e1900 */
[----:B0-----:R-:W-:-:S03]  /*03e0*/  IMAD.WIDE R10, R14, R27, UR16 ;  /* 0x000000100e0a7e25 */ /* 0x001fc6000f8e021b */
[----:B------:R-:W5:Y:S04]  /*03f0*/  LDG.E R7, desc[UR18][R6.64] ;  /* 0x0000001206077981 */ /* 0x000f68000c1e1900 */
[----:B------:R-:W5:Y:S04]  /*0400*/  LDG.E R24, desc[UR18][R2.64+0x4] ;  /* 0x0000041202187981 */ /* 0x000f68000c1e1900 */
[----:B------:R-:W5:Y:S04]  /*0410*/  LDG.E R8, desc[UR18][R8.64] ;  /* 0x0000001208087981 */ /* 0x000f68000c1e1900 */
[----:B------:R-:W5:Y:S04]  /*0420*/  LDG.E R25, desc[UR18][R2.64+0x8] ;  /* 0x0000081202197981 */ /* 0x000f68000c1e1900 */
[----:B------:R-:W5:Y:S04]  /*0430*/  LDG.E R10, desc[UR18][R10.64] ;  /* 0x000000120a0a7981 */ /* 0x000f68000c1e1900 */
[----:B------:R0:W5:Y:S01]  /*0440*/  LDG.E R27, desc[UR18][R2.64+0xc] ;  /* 0x00000c12021b7981 */ /* 0x000162000c1e1900 */
[----:B------:R-:W-:-:S04]  /*0450*/  UIADD3 UR5, UPT, UPT, UR5, 0x8, URZ ;  /* 0x0000000805057890 */ /* 0x000fc8000fffe0ff */
[----:B------:R-:W-:Y:S01]  /*0460*/  UISETP.NE.AND UP0, UPT, UR5, URZ, UPT ;  /* 0x000000ff0500728c */ /* 0x000fe2000bf05270 */
[----:B-1----:R-:W-:Y:S02]  /*0470*/  MOV R5, UR20 ;  /* 0x0000001400057c02 */ /* 0x002fe40008000f00 */
[----:B0-----:R-:W-:Y:S02]  /*0480*/  IADD3 R2, P0, PT, R2, 0x20, RZ ;  /* 0x0000002002027810 */ /* 0x001fe40007f1e0ff */
[----:B------:R-:W-:Y:S02]  /*0490*/  LEA R14, R5, R14, 0x3 ;  /* 0x0000000e050e7211 */ /* 0x000fe400078e18ff */
[----:B------:R-:W-:Y:S01]  /*04a0*/  IADD3.X R3, PT, PT, RZ, R3, RZ, P0, !PT ;  /* 0x00000003ff037210 */ /* 0x000fe200007fe4ff */
[----:B--2---:R-:W-:-:S04]  /*04b0*/  FFMA R22, R21, R22, R12 ;  /* 0x0000001615167223 */ /* 0x004fc8000000000c */
[----:B---3--:R-:W-:-:S04]  /*04c0*/  FFMA R20, R19, R20, R22 ;  /* 0x0000001413147223 */ /* 0x008fc80000000016 */
[----:B----4-:R-:W-:-:S04]  /*04d0*/  FFMA R18, R17, R18, R20 ;  /* 0x0000001211127223 */ /* 0x010fc80000000014 */
[----:B-----5:R-:W-:-:S04]  /*04e0*/  FFMA R16, R15, R16, R18 ;  /* 0x000000100f107223 */ /* 0x020fc80000000012 */
[----:B------:R-:W-:-:S04]  /*04f0*/  FFMA R23, R23, R4, R16 ;  /* 0x0000000417177223 */ /* 0x000fc80000000010 */
[----:B------:R-:W-:-:S04]  /*0500*/  FFMA R24, R24, R7, R23 ;  /* 0x0000000718187223 */ /* 0x000fc80000000017 */
[----:B------:R-:W-:-:S04]  /*0510*/  FFMA R8, R25, R8, R24 ;  /* 0x0000000819087223 */ /* 0x000fc80000000018 */
[----:B------:R-:W-:Y:S01]  /*0520*/  FFMA R12, R27, R10, R8 ;  /* 0x0000000a1b0c7223 */ /* 0x000fe20000000008 */
[----:B------:R-:W-:Y:S06]  /*0530*/  BRA.U UP0, `(.L_x_1) ;  /* 0xfffffffd003c7547 */ /* 0x000fec000b83ffff */
.L_x_0:
[----:B------:R-:W-:-:S04]  /*0540*/  ULOP3.LUT UR6, UR20, 0x7, URZ, 0xc0, !UPT ;  /* 0x0000000714067892 */ /* 0x000fc8000f8ec0ff */
[----:B------:R-:W-:-:S09]  /*0550*/  UISETP.NE.AND UP0, UPT, UR6, URZ, UPT ;  /* 0x000000ff0600728c */ /* 0x000fd2000bf05270 */
[----:B------:R-:W-:Y:S05]  /*0560*/  BRA.U !UP0, `(.L_x_2) ;  /* 0x0000000508387547 */ /* 0x000fea000b800000 */
[----:B------:R-:W-:Y:S02]  /*0570*/  UISETP.GE.U32.AND UP0, UPT, UR6, 0x4, UPT ;  /* 0x000000040600788c */ /* 0x000fe4000bf06070 */
[----:B------:R-:W-:-:S04]  /*0580*/  ULOP3.LUT UR5, UR20, 0x3, URZ, 0xc0, !UPT ;  /* 0x0000000314057892 */ /* 0x000fc8000f8ec0ff */
[----:B------:R-:W-:-:S03]  /*0590*/  UISETP.NE.AND UP1, UPT, UR5, URZ, UPT ;  /* 0x000000ff0500728c */ /* 0x000fc6000bf25270 */
[----:B------:R-:W-:Y:S08]  /*05a0*/  BRA.U !UP0, `(.L_x_3) ;  /* 0x00000001087c7547 */ /* 0x000ff0000b800000 */
[----:B------:R-:W1:Y:S01]  /*05b0*/  LDC.64 R6, c[0x0][0x388] ;  /* 0x0000e200ff067b82 */ /* 0x000e620000000a00 */
[----:B------:R-:W2:Y:S01]  /*05c0*/  LDCU.64 UR6, c[0x0][0x380] ;  /* 0x00007000ff0677ac */ /* 0x000ea20008000a00 */
[----:B------:R-:W-:Y:S01]  /*05d0*/  IMAD.U32 R9, RZ, RZ, UR4 ;  /* 0x00000004ff097e24 */ /* 0x000fe2000f8e00ff */
[C---:B------:R-:W-:Y:S02]  /*05e0*/  IADD3 R3, PT, PT, R13.reuse, UR4, RZ ;  /* 0x000000040d037c10 */ /* 0x040fe4000fffe0ff */
[----:B------:R-:W-:Y:S01]  /*05f0*/  IADD3 R10, P0, PT, R13, UR4, RZ ;  /* 0x000000040d0a7c10 */ /* 0x000fe2000ff1e0ff */
[----:B------:R-:W-:Y:S01]  /*0600*/  IMAD R9, R9, UR20, R0 ;  /* 0x0000001409097c24 */ /* 0x000fe2000f8e0200 */
[----:B------:R-:W-:Y:S01]  /*0610*/  MOV R11, UR20 ;  /* 0x00000014000b7c02 */ /* 0x000fe20008000f00 */
[----:B------:R-:W3:Y:S01]  /*0620*/  LDC.64 R4, c[0x0][0x380] ;  /* 0x0000e000ff047b82 */ /* 0x000ee20000000a00 */
[----:B------:R-:W-:Y:S01]  /*0630*/  MOV R15, UR20 ;  /* 0x00000014000f7c02 */ /* 0x000fe20008000f00 */
[----:B-1----:R-:W-:Y:S01]  /*0640*/  IMAD.WIDE R6, R9, 0x4, R6 ;  /* 0x0000000409067825 */ /* 0x002fe200078e0206 */
[----:B------:R-:W-:-:S05]  /*0650*/  MOV R9, UR20 ;  /* 0x0000001400097c02 */ /* 0x000fca0008000f00 */
[----:B------:R-:W-:Y:S02]  /*0660*/  IMAD.WIDE R8, R9, 0x4, R6 ;  /* 0x0000000409087825 */ /* 0x000fe400078e0206 */
[----:B0-----:R-:W4:Y:S02]  /*0670*/  LDG.E R6, desc[UR18][R6.64] ;  /* 0x0000001206067981 */ /* 0x001f24000c1e1900 */
[----:B---3--:R-:W-:Y:S01]  /*0680*/  IMAD.WIDE.U32 R4, R3, 0x4, R4 ;  /* 0x0000000403047825 */ /* 0x008fe200078e0004 */
[----:B------:R-:W-:Y:S01]  /*0690*/  IADD3.X R3, PT, PT, RZ, RZ, RZ, P0, !PT ;  /* 0x000000ffff037210 */ /* 0x000fe200007fe4ff */
[----:B------:R-:W3:Y:S01]  /*06a0*/  LDG.E R17, desc[UR18][R8.64] ;  /* 0x0000001208117981 */ /* 0x000ee2000c1e1900 */
[----:B--2---:R-:W-:-:S03]  /*06b0*/  LEA R2, P0, R10, UR6, 0x2 ;  /* 0x000000060a027c11 */ /* 0x004fc6000f8010ff */
[----:B------:R-:W4:Y:S01]  /*06c0*/  LDG.E R5, desc[UR18][R4.64] ;  /* 0x0000001204057981 */ /* 0x000f22000c1e1900 */
[----:B------:R-:W-:Y:S01]  /*06d0*/  LEA.HI.X R3, R10, UR7, R3, 0x2, P0 ;  /* 0x000000070a037c11 */ /* 0x000fe200080f1403 */
[----:B------:R-:W-:-:S04]  /*06e0*/  IMAD.WIDE R10, R11, 0x4, R8 ;  /* 0x000000040b0a7825 */ /* 0x000fc800078e0208 */
[----:B------:R-:W3:Y:S01]  /*06f0*/  LDG.E R16, desc[UR18][R2.64+0x4] ;  /* 0x0000041202107981 */ /* 0x000ee2000c1e1900 */
[----:B------:R-:W-:-:S03]  /*0700*/  IMAD.WIDE R14, R15, 0x4, R10 ;  /* 0x000000040f0e7825 */ /* 0x000fc600078e020a */
[----:B------:R-:W2:Y:S04]  /*0710*/  LDG.E R19, desc[UR18][R10.64] ;  /* 0x000000120a137981 */ /* 0x000ea8000c1e1900 */
[----:B------:R-:W2:Y:S04]  /*0720*/  LDG.E R18, desc[UR18][R2.64+0x8] ;  /* 0x0000081202127981 */ /* 0x000ea8000c1e1900 */
[----:B------:R-:W5:Y:S04]  /*0730*/  LDG.E R20, desc[UR18][R2.64+0xc] ;  /* 0x00000c1202147981 */ /* 0x000f68000c1e1900 */
[----:B------:R-:W5:Y:S01]  /*0740*/  LDG.E R14, desc[UR18][R14.64] ;  /* 0x000000120e0e7981 */ /* 0x000f62000c1e1900 */
[----:B------:R-:W-:Y:S01]  /*0750*/  UIADD3 UR4, UPT, UPT, UR4, 0x4, URZ ;  /* 0x0000000404047890 */ /* 0x000fe2000fffe0ff */
[----:B----4-:R-:W-:-:S04]  /*0760*/  FFMA R5, R5, R6, R12 ;  /* 0x0000000605057223 */ /* 0x010fc8000000000c */
[----:B---3--:R-:W-:-:S04]  /*0770*/  FFMA R5, R16, R17, R5 ;  /* 0x0000001110057223 */ /* 0x008fc80000000005 */
[----:B--2---:R-:W-:-:S04]  /*0780*/  FFMA R5, R18, R19, R5 ;  /* 0x0000001312057223 */ /* 0x004fc80000000005 */
[----:B-----5:R-:W-:-:S07]  /*0790*/  FFMA R12, R20, R14, R5 ;  /* 0x0000000e140c7223 */ /* 0x020fce0000000005 */
.L_x_3:
[----:B------:R-:W-:Y:S05]  /*07a0*/  BRA.U !UP1, `(.L_x_2) ;  /* 0x0000000109a87547 */ /* 0x000fea000b800000 */
[----:B------:R-:W-:Y:S01]  /*07b0*/  UISETP.NE.AND UP0, UPT, UR5, 0x1, UPT ;  /* 0x000000010500788c */ /* 0x000fe2000bf05270 */
[----:B------:R-:W-:Y:S01]  /*07c0*/  MOV R7, UR4 ;  /* 0x0000000400077c02 */ /* 0x000fe20008000f00 */
[----:B------:R-:W-:Y:S02]  /*07d0*/  ULOP3.LUT UR5, UR20, 0x1, URZ, 0xc0, !UPT ;  /* 0x0000000114057892 */ /* 0x000fe4000f8ec0ff */
[----:B------:R-:W-:Y:S02]  /*07e0*/  MOV R15, UR20 ;  /* 0x00000014000f7c02 */ /* 0x000fe40008000f00 */
[----:B------:R-:W-:Y:S01]  /*07f0*/  UISETP.NE.U32.AND UP1, UPT, UR5, 0x1, UPT ;  /* 0x000000010500788c */ /* 0x000fe2000bf25070 */
[----:B------:R-:W-:-:S04]  /*0800*/  PLOP3.LUT P1, PT, PT, PT, UP0, 0x80, 0x8 ;  /* 0x000000000008781c */ /* 0x000fc80003f2f008 */
[----:B------:R-:W1:Y:S01]  /*0810*/  @UP0 LDCU.128 UR8, c[0x0][0x380] ;  /* 0x00007000ff0807ac */ /* 0x000e620008000c00 */
[----:B------:R-:W-:Y:S01]  /*0820*/  PLOP3.LUT P0, PT, PT, PT, UP1, 0x80, 0x8 ;  /* 0x000000000008781c */ /* 0x000fe20003f0f018 */
[----:B------:R-:W2:Y:S04]  /*0830*/  @UP0 LDCU.64 UR6, c[0x0][0x380] ;  /* 0x00007000ff0607ac */ /* 0x000ea80008000a00 */
[----:B------:R-:W3:Y:S03]  /*0840*/  @!UP1 LDCU.128 UR12, c[0x0][0x380] ;  /* 0x00007000ff0c97ac */ /* 0x000ee60008000c00 */
[C---:B------:R-:W-:Y:S02]  /*0850*/  @P1 IADD3 R3, PT, PT, R13.reuse, UR4, RZ ;  /* 0x000000040d031c10 */ /* 0x040fe4000fffe0ff */
[----:B------:R-:W-:Y:S01]  /*0860*/  @P1 IADD3 R6, P2, PT, R13, UR4, RZ ;  /* 0x000000040d061c10 */ /* 0x000fe2000ff5e0ff */
[----:B------:R-:W-:Y:S01]  /*0870*/  @UP0 UIADD3 UR4, UPT, UPT, UR4, 0x2, URZ ;  /* 0x0000000204040890 */ /* 0x000fe2000fffe0ff */
[----:B-1----:R-:W-:Y:S01]  /*0880*/  MOV R11, UR9 ;  /* 0x00000009000b7c02 */ /* 0x002fe20008000f00 */
[----:B------:R-:W-:Y:S01]  /*0890*/  IMAD.U32 R10, RZ, RZ, UR8 ;  /* 0x00000008ff0a7e24 */ /* 0x000fe2000f8e00ff */
[----:B------:R-:W-:-:S02]  /*08a0*/  MOV R4, UR10 ;  /* 0x0000000a00047c02 */ /* 0x000fc40008000f00 */
[----:B------:R-:W-:Y:S01]  /*08b0*/  MOV R5, UR11 ;  /* 0x0000000b00057c02 */ /* 0x000fe20008000f00 */
[----:B------:R-:W-:-:S04]  /*08c0*/  @P1 IMAD.WIDE.U32 R10, R3, 0x4, R10 ;  /* 0x00000004030a1825 */ /* 0x000fc800078e000a */
[----:B------:R-:W-:Y:S01]  /*08d0*/  @P1 IMAD R3, R7, UR20, R0 ;  /* 0x0000001407031c24 */ /* 0x000fe2000f8e0200 */
[----:B------:R-:W-:Y:S01]  /*08e0*/  @P1 IADD3.X R7, PT, PT, RZ, RZ, RZ, P2, !PT ;  /* 0x000000ffff071210 */ /* 0x000fe200017fe4ff */
[----:B------:R-:W-:Y:S01]  /*08f0*/  IMAD.U32 R19, RZ, RZ, UR4 ;  /* 0x00000004ff137e24 */ /* 0x000fe2000f8e00ff */
[C---:B--2---:R-:W-:Y:S01]  /*0900*/  @P1 LEA R2, P2, R6.reuse, UR6, 0x2 ;  /* 0x0000000606021c11 */ /* 0x044fe2000f8410ff */
[----:B------:R-:W-:Y:S01]  /*0910*/  @P1 IMAD.WIDE R4, R3, 0x4, R4 ;  /* 0x0000000403041825 */ /* 0x000fe200078e0204 */
[----:B------:R-:W-:Y:S01]  /*0920*/  @!P0 IADD3 R17, PT, PT, R13, UR4, RZ ;  /* 0x000000040d118c10 */ /* 0x000fe2000fffe0ff */
[----:B0-----:R-:W2:Y:S01]  /*0930*/  @P1 LDG.E R11, desc[UR18][R10.64] ;  /* 0x000000120a0b1981 */ /* 0x001ea2000c1e1900 */
[----:B------:R-:W-:Y:S01]  /*0940*/  @P1 LEA.HI.X R3, R6, UR7, R7, 0x2, P2 ;  /* 0x0000000706031c11 */ /* 0x000fe200090f1407 */
[----:B------:R-:W-:Y:S01]  /*0950*/  @!P0 IMAD R19, R19, UR20, R0 ;  /* 0x0000001413138c24 */ /* 0x000fe2000f8e0200 */
[----:B---3--:R-:W-:Y:S01]  /*0960*/  MOV R6, UR12 ;  /* 0x0000000c00067c02 */ /* 0x008fe20008000f00 */
[----:B------:R-:W-:Y:S01]  /*0970*/  @P1 IMAD.WIDE R14, R15, 0x4, R4 ;  /* 0x000000040f0e1825 */ /* 0x000fe200078e0204 */
[----:B------:R-:W-:Y:S01]  /*0980*/  MOV R7, UR13 ;  /* 0x0000000d00077c02 */ /* 0x000fe20008000f00 */
[----:B------:R-:W2:Y:S01]  /*0990*/  @P1 LDG.E R4, desc[UR18][R4.64] ;  /* 0x0000001204041981 */ /* 0x000ea2000c1e1900 */
[----:B------:R-:W-:-:S02]  /*09a0*/  MOV R8, UR14 ;  /* 0x0000000e00087c02 */ /* 0x000fc40008000f00 */
[----:B------:R-:W-:Y:S01]  /*09b0*/  MOV R9, UR15 ;  /* 0x0000000f00097c02 */ /* 0x000fe20008000f00 */
[----:B------:R-:W-:Y:S01]  /*09c0*/  @!P0 IMAD.WIDE.U32 R6, R17, 0x4, R6 ;  /* 0x0000000411068825 */ /* 0x000fe200078e0006 */
[----:B------:R-:W3:Y:S03]  /*09d0*/  @P1 LDG.E R14, desc[UR18][R14.64] ;  /* 0x000000120e0e1981 */ /* 0x000ee6000c1e1900 */
[----:B------:R-:W-:Y:S01]  /*09e0*/  @!P0 IMAD.WIDE R8, R19, 0x4, R8 ;  /* 0x0000000413088825 */ /* 0x000fe200078e0208 */
[----:B------:R-:W3:Y:S04]  /*09f0*/  @P1 LDG.E R2, desc[UR18][R2.64+0x4] ;  /* 0x0000041202021981 */ /* 0x000ee8000c1e1900 */
[----:B------:R-:W4:Y:S04]  /*0a00*/  @!P0 LDG.E R7, desc[UR18][R6.64] ;  /* 0x0000001206078981 */ /* 0x000f28000c1e1900 */
[----:B------:R-:W4:Y:S01]  /*0a10*/  @!P0 LDG.E R8, desc[UR18][R8.64] ;  /* 0x0000001208088981 */ /* 0x000f22000c1e1900 */
[----:B--2---:R-:W-:-:S04]  /*0a20*/  @P1 FFMA R11, R11, R4, R12 ;  /* 0x000000040b0b1223 */ /* 0x004fc8000000000c */
[----:B---3--:R-:W-:-:S04]  /*0a30*/  @P1 FFMA R12, R2, R14, R11 ;  /* 0x0000000e020c1223 */ /* 0x008fc8000000000b */
[----:B----4-:R-:W-:-:S07]  /*0a40*/  @!P0 FFMA R12, R7, R8, R12 ;  /* 0x00000008070c8223 */ /* 0x010fce000000000c */
.L_x_2:
[----:B------:R-:W1:Y:S01]  /*0a50*/  LDC.64 R2, c[0x0][0x390] ;  /* 0x0000e400ff027b82 */ /* 0x000e620000000a00 */
[----:B------:R-:W-:-:S05]  /*0a60*/  IADD3 R13, PT, PT, R0, R13, RZ ;  /* 0x0000000d000d7210 */ /* 0x000fca0007ffe0ff */
[----:B-1----:R-:W-:-:S05]  /*0a70*/  IMAD.WIDE R2, R13, 0x4, R2 ;  /* 0x000000040d027825 */ /* 0x002fca00078e0202 */
[----:B0-----:R-:W-:Y:S01]  /*0a80*/  STG.E desc[UR18][R2.64], R12 ;  /* 0x0000000c02007986 */ /* 0x001fe2000c101912 */
[----:B------:R-:W-:Y:S05]  /*0a90*/  EXIT ;  /* 0x000000000000794d */ /* 0x000fea0003800000 */
.L_x_4:
[----:B------:R-:W-:-:S00]  /*0aa0*/  BRA `(.L_x_4) ;  /* 0xfffffffc00fc7947 */ /* 0x000fc0000383ffff */
[----:B------:R-:W-:-:S00]  /*0ab0*/  NOP ;  /* 0x0000000000007918 */ /* 0x000fc00000000000 */
        /* <DEDUP_REMOVED lines=12> */
.L_x_5:


//--------------------- .nv.shared.reserved.0     --------------------------
	.section	.nv.shared.reserved.0,"aw",@nobits
	.weak		__nv_reservedSMEM_offset_0_alias
	.size		__nv_reservedSMEM_offset_0_alias, 0, 64
	.other		__nv_reservedSMEM_offset_0_alias,@"STO_CUDA_RESERVED_SHARED STV_DEFAULT"
__nv_reservedSMEM_offset_0_alias:
	.zero		0
	.zero		64


//--------------------- .nv.constant0._Z12matmulKernelPfS_S_i --------------------------
	.section	.nv.constant0._Z12matmulKernelPfS_S_i,"a",@progbits
	.sectionflags	@""
	.align	4
.nv.constant0._Z12matmulKernelPfS_S_i:
	.zero		924


//--------------------- SYMBOLS --------------------------

	.type		.nv.reservedSmem.offset0,@object
	.size		.nv.reservedSmem.offset0,0x4
